//
// Generated by NVIDIA NVVM Compiler
//
// Compiler Build ID: CL-36424714
// Cuda compilation tools, release 13.0, V13.0.88
// Based on NVVM 20.0.0
//

.version 9.0
.target sm_100
.address_size 64

	// .globl	_Z13parallel_scanPiS_i
// temp has been demoted

.visible .entry _Z13parallel_scanPiS_i(
	.param .u64 .ptr .align 1 _Z13parallel_scanPiS_i_param_0,
	.param .u64 .ptr .align 1 _Z13parallel_scanPiS_i_param_1,
	.param .u32 _Z13parallel_scanPiS_i_param_2
)
{
	.reg .pred 	%p<6>;
	.reg .b32 	%r<26>;
	.reg .b64 	%rd<9>;
	// demoted variable
	.shared .align 4 .b8 temp[4096];
	ld.param.u64 	%rd1, [_Z13parallel_scanPiS_i_param_0];
	ld.param.u64 	%rd2, [_Z13parallel_scanPiS_i_param_1];
	ld.param.u32 	%r9, [_Z13parallel_scanPiS_i_param_2];
	mov.u32 	%r1, %tid.x;
	mov.u32 	%r10, %ctaid.x;
	mov.u32 	%r2, %ntid.x;
	mad.lo.s32 	%r3, %r10, %r2, %r1;
	setp.ge.s32 	%p1, %r3, %r9;
	shl.b32 	%r11, %r1, 2;
	mov.u32 	%r12, temp;
	add.s32 	%r4, %r12, %r11;
	@%p1 bra 	$L__BB0_2;
	cvta.to.global.u64 	%rd3, %rd2;
	mul.wide.s32 	%rd4, %r3, 4;
	add.s64 	%rd5, %rd3, %rd4;
	ld.global.u32 	%r14, [%rd5];
	st.shared.u32 	[%r4], %r14;
	bra.uni 	$L__BB0_3;
$L__BB0_2:
	mov.b32 	%r13, 0;
	st.shared.u32 	[%r4], %r13;
$L__BB0_3:
	bar.sync 	0;
	setp.lt.u32 	%p2, %r2, 2;
	@%p2 bra 	$L__BB0_8;
	mov.b32 	%r24, 1;
$L__BB0_5:
	setp.lt.u32 	%p3, %r1, %r24;
	mov.b32 	%r25, 0;
	@%p3 bra 	$L__BB0_7;
	sub.s32 	%r17, %r1, %r24;
	shl.b32 	%r18, %r17, 2;
	add.s32 	%r20, %r12, %r18;
	ld.shared.u32 	%r25, [%r20];
$L__BB0_7:
	bar.sync 	0;
	ld.shared.u32 	%r21, [%r4];
	add.s32 	%r22, %r21, %r25;
	st.shared.u32 	[%r4], %r22;
	bar.sync 	0;
	shl.b32 	%r24, %r24, 1;
	setp.lt.u32 	%p4, %r24, %r2;
	@%p4 bra 	$L__BB0_5;
$L__BB0_8:
	setp.ge.s32 	%p5, %r3, %r9;
	@%p5 bra 	$L__BB0_10;
	ld.shared.u32 	%r23, [%r4];
	cvta.to.global.u64 	%rd6, %rd1;
	mul.wide.s32 	%rd7, %r3, 4;
	add.s64 	%rd8, %rd6, %rd7;
	st.global.u32 	[%rd8], %r23;
$L__BB0_10:
	ret;

}


// ===== COMPILED SASS (sm_100) =====

	.target	sm_100

	.elftype	@"ET_EXEC"


//--------------------- .note.nv.tkinfo           --------------------------
	.section	.note.nv.tkinfo,"",@"SHT_NOTE"
	.sectionflags	@"SHF_NOTE_NV_TKINFO"
	.tkinfo
        /*0018*/ 	.word	0x00000002
        /*0030*/ 	.string	""
        /*0030*/ 	.string	"ptxas"
        /*0030*/ 	.string	"Cuda compilation tools, release 13.0, V13.0.88"
        /*0030*/ 	.string	"Build cuda_13.0.r13.0/compiler.36424714_0"
        /*0030*/ 	.string	"-arch sm_100 -m 64 "



//--------------------- .note.nv.cuinfo           --------------------------
	.section	.note.nv.cuinfo,"",@"SHT_NOTE"
	.sectionflags	@"SHF_NOTE_NV_CUINFO"
        /*0018*/ 	.short	0x0002
        /*001a*/ 	.short	0x0064
        /*001c*/ 	.short	0x0082
	.zero		2


//--------------------- .nv.info                  --------------------------
	.section	.nv.info,"",@"SHT_CUDA_INFO"
	.align	4


	//----- nvinfo : EIATTR_REGCOUNT
	.align		4
        /*0000*/ 	.byte	0x04, 0x2f
        /*0002*/ 	.short	(.L_1 - .L_0)
	.align		4
.L_0:
        /*0004*/ 	.word	index@(_Z13parallel_scanPiS_i)
        /*0008*/ 	.word	0x0000000c


	//----- nvinfo : EIATTR_FRAME_SIZE
	.align		4
.L_1:
        /*000c*/ 	.byte	0x04, 0x11
        /*000e*/ 	.short	(.L_3 - .L_2)
	.align		4
.L_2:
        /*0010*/ 	.word	index@(_Z13parallel_scanPiS_i)
        /*0014*/ 	.word	0x00000000


	//----- nvinfo : EIATTR_MIN_STACK_SIZE
	.align		4
.L_3:
        /*0018*/ 	.byte	0x04, 0x12
        /*001a*/ 	.short	(.L_5 - .L_4)
	.align		4
.L_4:
        /*001c*/ 	.word	index@(_Z13parallel_scanPiS_i)
        /*0020*/ 	.word	0x00000000
.L_5:


//--------------------- .nv.compat                --------------------------
	.section	.nv.compat,"",@"SHT_CUDA_COMPAT_INFO"
	.align	4
        /*0000*/ 	.byte	0x02, 0x09, 0x00, 0x00, 0x02, 0x02, 0x01, 0x00, 0x02, 0x05, 0x05, 0x00, 0x03, 0x07, 0x01, 0x01
        /*0010*/ 	.byte	0x02, 0x03, 0x00, 0x00, 0x02, 0x06, 0x01, 0x00, 0x04, 0x0b, 0x08, 0x00, 0x09, 0x00, 0x00, 0x00
        /*0020*/ 	.byte	0x00, 0x00, 0x00, 0x00


//--------------------- .nv.info._Z13parallel_scanPiS_i --------------------------
	.section	.nv.info._Z13parallel_scanPiS_i,"",@"SHT_CUDA_INFO"
	.sectionflags	@""
	.align	4


	//----- nvinfo : EIATTR_CUDA_API_VERSION
	.align		4
        /*0000*/ 	.byte	0x04, 0x37
        /*0002*/ 	.short	(.L_7 - .L_6)
.L_6:
        /*0004*/ 	.word	0x00000082


	//----- nvinfo : EIATTR_KPARAM_INFO
	.align		4
.L_7:
        /*0008*/ 	.byte	0x04, 0x17
        /*000a*/ 	.short	(.L_9 - .L_8)
.L_8:
        /*000c*/ 	.word	0x00000000
        /*0010*/ 	.short	0x0002
        /*0012*/ 	.short	0x0010
        /*0014*/ 	.byte	0x00, 0xf0, 0x11, 0x00


	//----- nvinfo : EIATTR_KPARAM_INFO
	.align		4
.L_9:
        /*0018*/ 	.byte	0x04, 0x17
        /*001a*/ 	.short	(.L_11 - .L_10)
.L_10:
        /*001c*/ 	.word	0x00000000
        /*0020*/ 	.short	0x0001
        /*0022*/ 	.short	0x0008
        /*0024*/ 	.byte	0x00, 0xf5, 0x21, 0x00


	//----- nvinfo : EIATTR_KPARAM_INFO
	.align		4
.L_11:
        /*0028*/ 	.byte	0x04, 0x17
        /*002a*/ 	.short	(.L_13 - .L_12)
.L_12:
        /*002c*/ 	.word	0x00000000
        /*0030*/ 	.short	0x0000
        /*0032*/ 	.short	0x0000
        /*0034*/ 	.byte	0x00, 0xf5, 0x21, 0x00


	//----- nvinfo : EIATTR_SPARSE_MMA_MASK
	.align		4
.L_13:
        /*0038*/ 	.byte	0x03, 0x50
        /*003a*/ 	.short	0x0000


	//----- nvinfo : EIATTR_MAXREG_COUNT
	.align		4
        /*003c*/ 	.byte	0x03, 0x1b
        /*003e*/ 	.short	0x00ff


	//----- nvinfo : EIATTR_NUM_BARRIERS
	.align		4
        /*0040*/ 	.byte	0x02, 0x4c
        /*0042*/ 	.byte	0x01
	.zero		1


	//----- nvinfo : EIATTR_MERCURY_ISA_VERSION
	.align		4
        /*0044*/ 	.byte	0x03, 0x5f
        /*0046*/ 	.short	0x0101


	//----- nvinfo : EIATTR_VRC_CTA_INIT_COUNT
	.align		4
        /*0048*/ 	.byte	0x02, 0x4a
	.zero		1
	.zero		1


	//----- nvinfo : EIATTR_EXIT_INSTR_OFFSETS
	.align		4
        /*004c*/ 	.byte	0x04, 0x1c
        /*004e*/ 	.short	(.L_15 - .L_14)


	//   ....[0]....
.L_14:
        /*0050*/ 	.word	0x00000240


	//   ....[1]....
        /*0054*/ 	.word	0x00000290


	//----- nvinfo : EIATTR_CBANK_PARAM_SIZE
	.align		4
.L_15:
        /*0058*/ 	.byte	0x03, 0x19
        /*005a*/ 	.short	0x0014


	//----- nvinfo : EIATTR_PARAM_CBANK
	.align		4
        /*005c*/ 	.byte	0x04, 0x0a
        /*005e*/ 	.short	(.L_17 - .L_16)
	.align		4
.L_16:
        /*0060*/ 	.word	index@(.nv.constant0._Z13parallel_scanPiS_i)
        /*0064*/ 	.short	0x0380
        /*0066*/ 	.short	0x0014


	//----- nvinfo : EIATTR_SW_WAR
	.align		4
.L_17:
        /*0068*/ 	.byte	0x04, 0x36
        /*006a*/ 	.short	(.L_19 - .L_18)
.L_18:
        /*006c*/ 	.word	0x00000008
.L_19:


//--------------------- .nv.callgraph             --------------------------
	.section	.nv.callgraph,"",@"SHT_CUDA_CALLGRAPH"
	.align	4
	.sectionentsize	8
	.align		4
        /*0000*/ 	.word	0x00000000
	.align		4
        /*0004*/ 	.word	0xffffffff
	.align		4
        /*0008*/ 	.word	0x00000000
	.align		4
        /*000c*/ 	.word	0xfffffffe
	.align		4
        /*0010*/ 	.word	0x00000000
	.align		4
        /*0014*/ 	.word	0xfffffffd
	.align		4
        /*0018*/ 	.word	0x00000000
	.align		4
        /*001c*/ 	.word	0xfffffffc


//--------------------- .text._Z13parallel_scanPiS_i --------------------------
	.section	.text._Z13parallel_scanPiS_i,"ax",@progbits
	.align	128
        .global         _Z13parallel_scanPiS_i
        .type           _Z13parallel_scanPiS_i,@function
        .size           _Z13parallel_scanPiS_i,(.L_x_3 - _Z13parallel_scanPiS_i)
        .other          _Z13parallel_scanPiS_i,@"STO_CUDA_ENTRY STV_DEFAULT"
_Z13parallel_scanPiS_i:
.text._Z13parallel_scanPiS_i:
[----:B------:R-:W-:Y:S01]  /*0000*/  LDC R1, c[0x0][0x37c] ;  /* 0x0000df00ff017b82 */ /* 0x000fe20000000800 */
[----:B------:R-:W0:Y:S07]  /*0010*/  S2R R4, SR_TID.X ;  /* 0x0000000000047919 */ /* 0x000e2e0000002100 */
[----:B------:R-:W0:Y:S01]  /*0020*/  S2UR UR4, SR_CTAID.X ;  /* 0x00000000000479c3 */ /* 0x000e220000002500 */
[----:B------:R-:W1:Y:S01]  /*0030*/  LDCU UR5, c[0x0][0x390] ;  /* 0x00007200ff0577ac */ /* 0x000e620008000800 */
[----:B------:R-:W2:Y:S06]  /*0040*/  LDCU.64 UR6, c[0x0][0x358] ;  /* 0x00006b00ff0677ac */ /* 0x000eac0008000a00 */
[----:B------:R-:W0:Y:S02]  /*0050*/  LDC R9, c[0x0][0x360] ;  /* 0x0000d800ff097b82 */ /* 0x000e240000000800 */
[----:B0-----:R-:W-:-:S05]  /*0060*/  IMAD R5, R9, UR4, R4 ;  /* 0x0000000409057c24 */ /* 0x001fca000f8e0204 */
[----:B-1----:R-:W-:-:S13]  /*0070*/  ISETP.GE.AND P0, PT, R5, UR5, PT ;  /* 0x0000000505007c0c */ /* 0x002fda000bf06270 */
[----:B------:R-:W0:Y:S02]  /*0080*/  @!P0 LDC.64 R2, c[0x0][0x388] ;  /* 0x0000e200ff028b82 */ /* 0x000e240000000a00 */
[----:B0-----:R-:W-:-:S06]  /*0090*/  @!P0 IMAD.WIDE R2, R5, 0x4, R2 ;  /* 0x0000000405028825 */ /* 0x001fcc00078e0202 */
[----:B--2---:R-:W2:Y:S01]  /*00a0*/  @!P0 LDG.E R3, desc[UR6][R2.64] ;  /* 0x0000000602038981 */ /* 0x004ea2000c1e1900 */
[----:B------:R-:W0:Y:S01]  /*00b0*/  S2UR UR5, SR_CgaCtaId ;  /* 0x00000000000579c3 */ /* 0x000e220000008800 */
[----:B------:R-:W-:Y:S01]  /*00c0*/  UMOV UR4, 0x400 ;  /* 0x0000040000047882 */ /* 0x000fe20000000000 */
[----:B------:R-:W-:Y:S01]  /*00d0*/  ISETP.GE.U32.AND P1, PT, R9, 0x2, PT ;  /* 0x000000020900780c */ /* 0x000fe20003f26070 */
[----:B0-----:R-:W-:-:S06]  /*00e0*/  ULEA UR4, UR5, UR4, 0x18 ;  /* 0x0000000405047291 */ /* 0x001fcc000f8ec0ff */
[----:B------:R-:W-:-:S05]  /*00f0*/  LEA R0, R4, UR4, 0x2 ;  /* 0x0000000404007c11 */ /* 0x000fca000f8e10ff */
[----:B--2---:R0:W-:Y:S04]  /*0100*/  @!P0 STS [R0], R3 ;  /* 0x0000000300008388 */ /* 0x0041e80000000800 */
[----:B------:R0:W-:Y:S01]  /*0110*/  @P0 STS [R0], RZ ;  /* 0x000000ff00000388 */ /* 0x0001e20000000800 */
[----:B------:R-:W-:Y:S06]  /*0120*/  BAR.SYNC.DEFER_BLOCKING 0x0 ;  /* 0x0000000000007b1d */ /* 0x000fec0000010000 */
[----:B------:R-:W-:Y:S05]  /*0130*/  @!P1 BRA `(.L_x_0) ;  /* 0x0000000000389947 */ /* 0x000fea0003800000 */
[----:B------:R-:W-:-:S05]  /*0140*/  UMOV UR5, 0x1 ;  /* 0x0000000100057882 */ /* 0x000fca0000000000 */
.L_x_1:
[----:B------:R-:W-:Y:S01]  /*0150*/  ISETP.GE.U32.AND P0, PT, R4, UR5, PT ;  /* 0x0000000504007c0c */ /* 0x000fe2000bf06070 */
[----:B------:R-:W-:-:S12]  /*0160*/  IMAD.MOV.U32 R2, RZ, RZ, RZ ;  /* 0x000000ffff027224 */ /* 0x000fd800078e00ff */
[----:B0-----:R-:W-:Y:S01]  /*0170*/  @P0 VIADD R3, R4, -UR5 ;  /* 0x8000000504030c36 */ /* 0x001fe20008000000 */
[----:B------:R-:W-:-:S04]  /*0180*/  USHF.L.U32 UR5, UR5, 0x1, URZ ;  /* 0x0000000105057899 */ /* 0x000fc800080006ff */
[----:B------:R-:W-:-:S05]  /*0190*/  @P0 LEA R3, R3, UR4, 0x2 ;  /* 0x0000000403030c11 */ /* 0x000fca000f8e10ff */
[----:B------:R-:W-:Y:S01]  /*01a0*/  @P0 LDS R2, [R3] ;  /* 0x0000000003020984 */ /* 0x000fe20000000800 */
[----:B------:R-:W-:Y:S01]  /*01b0*/  BAR.SYNC.DEFER_BLOCKING 0x0 ;  /* 0x0000000000007b1d */ /* 0x000fe20000010000 */
[----:B------:R-:W-:-:S05]  /*01c0*/  ISETP.LE.U32.AND P0, PT, R9, UR5, PT ;  /* 0x0000000509007c0c */ /* 0x000fca000bf03070 */
[----:B-1----:R-:W0:Y:S02]  /*01d0*/  LDS R7, [R0] ;  /* 0x0000000000077984 */ /* 0x002e240000000800 */
[----:B0-----:R-:W-:-:S05]  /*01e0*/  IMAD.IADD R7, R7, 0x1, R2 ;  /* 0x0000000107077824 */ /* 0x001fca00078e0202 */
[----:B------:R1:W-:Y:S01]  /*01f0*/  STS [R0], R7 ;  /* 0x0000000700007388 */ /* 0x0003e20000000800 */
[----:B------:R-:W-:Y:S06]  /*0200*/  BAR.SYNC.DEFER_BLOCKING 0x0 ;  /* 0x0000000000007b1d */ /* 0x000fec0000010000 */
[----:B------:R-:W-:Y:S05]  /*0210*/  @!P0 BRA `(.L_x_1) ;  /* 0xfffffffc00cc8947 */ /* 0x000fea000383ffff */
.L_x_0:
[----:B------:R-:W2:Y:S02]  /*0220*/  LDCU UR4, c[0x0][0x390] ;  /* 0x00007200ff0477ac */ /* 0x000ea40008000800 */
[----:B--2---:R-:W-:-:S13]  /*0230*/  ISETP.GE.AND P0, PT, R5, UR4, PT ;  /* 0x0000000405007c0c */ /* 0x004fda000bf06270 */
[----:B------:R-:W-:Y:S05]  /*0240*/  @P0 EXIT ;  /* 0x000000000000094d */ /* 0x000fea0003800000 */
[----:B-1----:R-:W1:Y:S01]  /*0250*/  LDS R7, [R0] ;  /* 0x0000000000077984 */ /* 0x002e620000000800 */
[----:B0-----:R-:W0:Y:S02]  /*0260*/  LDC.64 R2, c[0x0][0x380] ;  /* 0x0000e000ff027b82 */ /* 0x001e240000000a00 */
[----:B0-----:R-:W-:-:S05]  /*0270*/  IMAD.WIDE R2, R5, 0x4, R2 ;  /* 0x0000000405027825 */ /* 0x001fca00078e0202 */
[----:B-1----:R-:W-:Y:S01]  /*0280*/  STG.E desc[UR6][R2.64], R7 ;  /* 0x0000000702007986 */ /* 0x002fe2000c101906 */
[----:B------:R-:W-:Y:S05]  /*0290*/  EXIT ;  /* 0x000000000000794d */ /* 0x000fea0003800000 */
.L_x_2:
[----:B------:R-:W-:-:S00]  /*02a0*/  BRA `(.L_x_2) ;  /* 0xfffffffc00fc7947 */ /* 0x000fc0000383ffff */
[----:B------:R-:W-:-:S00]  /*02b0*/  NOP ;  /* 0x0000000000007918 */ /* 0x000fc00000000000 */
        /* <DEDUP_REMOVED lines=12> */
.L_x_3:


//--------------------- .nv.shared._Z13parallel_scanPiS_i --------------------------
	.section	.nv.shared._Z13parallel_scanPiS_i,"aw",@nobits
	.sectionflags	@""
	.align	4
.nv.shared._Z13parallel_scanPiS_i:
	.zero		5120


//--------------------- .nv.shared.reserved.0     --------------------------
	.section	.nv.shared.reserved.0,"aw",@nobits
	.weak		__nv_reservedSMEM_offset_0_alias
	.size		__nv_reservedSMEM_offset_0_alias, 0, 64
	.other		__nv_reservedSMEM_offset_0_alias,@"STO_CUDA_RESERVED_SHARED STV_DEFAULT"
__nv_reservedSMEM_offset_0_alias:
	.zero		0
	.zero		64


//--------------------- .nv.constant0._Z13parallel_scanPiS_i --------------------------
	.section	.nv.constant0._Z13parallel_scanPiS_i,"a",@progbits
	.sectionflags	@""
	.align	4
.nv.constant0._Z13parallel_scanPiS_i:
	.zero		916


//--------------------- SYMBOLS --------------------------

	.type		.nv.reservedSmem.offset0,@object
	.size		.nv.reservedSmem.offset0,0x4
	.type		.nv.reservedSmem.cap,@object
	.size		.nv.reservedSmem.cap,0x4
